//
// Generated by NVIDIA NVVM Compiler
//
// Compiler Build ID: CL-36424714
// Cuda compilation tools, release 13.0, V13.0.88
// Based on NVVM 20.0.0
//

.version 9.0
.target sm_100
.address_size 64

	// .globl	_Z7vec_addPKfS0_Pfi

.visible .entry _Z7vec_addPKfS0_Pfi(
	.param .u64 .ptr .align 1 _Z7vec_addPKfS0_Pfi_param_0,
	.param .u64 .ptr .align 1 _Z7vec_addPKfS0_Pfi_param_1,
	.param .u64 .ptr .align 1 _Z7vec_addPKfS0_Pfi_param_2,
	.param .u32 _Z7vec_addPKfS0_Pfi_param_3
)
{
	.reg .pred 	%p<2>;
	.reg .b32 	%r<6>;
	.reg .b32 	%f<4>;
	.reg .b64 	%rd<11>;

	ld.param.u64 	%rd1, [_Z7vec_addPKfS0_Pfi_param_0];
	ld.param.u64 	%rd2, [_Z7vec_addPKfS0_Pfi_param_1];
	ld.param.u64 	%rd3, [_Z7vec_addPKfS0_Pfi_param_2];
	ld.param.u32 	%r2, [_Z7vec_addPKfS0_Pfi_param_3];
	mov.u32 	%r3, %ctaid.x;
	mov.u32 	%r4, %ntid.x;
	mov.u32 	%r5, %tid.x;
	mad.lo.s32 	%r1, %r3, %r4, %r5;
	setp.ge.s32 	%p1, %r1, %r2;
	@%p1 bra 	$L__BB0_2;
	cvta.to.global.u64 	%rd4, %rd1;
	cvta.to.global.u64 	%rd5, %rd2;
	cvta.to.global.u64 	%rd6, %rd3;
	mul.wide.s32 	%rd7, %r1, 4;
	add.s64 	%rd8, %rd4, %rd7;
	ld.global.f32 	%f1, [%rd8];
	add.s64 	%rd9, %rd5, %rd7;
	ld.global.f32 	%f2, [%rd9];
	add.f32 	%f3, %f1, %f2;
	add.s64 	%rd10, %rd6, %rd7;
	st.global.f32 	[%rd10], %f3;
$L__BB0_2:
	ret;

}


// ===== COMPILED SASS (sm_100) =====

	.target	sm_100

	.elftype	@"ET_EXEC"


//--------------------- .note.nv.tkinfo           --------------------------
	.section	.note.nv.tkinfo,"",@"SHT_NOTE"
	.sectionflags	@"SHF_NOTE_NV_TKINFO"
	.tkinfo
        /*0018*/ 	.word	0x00000002
        /*0030*/ 	.string	""
        /*0030*/ 	.string	"ptxas"
        /*0030*/ 	.string	"Cuda compilation tools, release 13.0, V13.0.88"
        /*0030*/ 	.string	"Build cuda_13.0.r13.0/compiler.36424714_0"
        /*0030*/ 	.string	"-arch sm_100 -m 64 "



//--------------------- .note.nv.cuinfo           --------------------------
	.section	.note.nv.cuinfo,"",@"SHT_NOTE"
	.sectionflags	@"SHF_NOTE_NV_CUINFO"
        /*0018*/ 	.short	0x0002
        /*001a*/ 	.short	0x0064
        /*001c*/ 	.short	0x0082
	.zero		2


//--------------------- .nv.info                  --------------------------
	.section	.nv.info,"",@"SHT_CUDA_INFO"
	.align	4


	//----- nvinfo : EIATTR_REGCOUNT
	.align		4
        /*0000*/ 	.byte	0x04, 0x2f
        /*0002*/ 	.short	(.L_1 - .L_0)
	.align		4
.L_0:
        /*0004*/ 	.word	index@(_Z7vec_addPKfS0_Pfi)
        /*0008*/ 	.word	0x0000000c


	//----- nvinfo : EIATTR_FRAME_SIZE
	.align		4
.L_1:
        /*000c*/ 	.byte	0x04, 0x11
        /*000e*/ 	.short	(.L_3 - .L_2)
	.align		4
.L_2:
        /*0010*/ 	.word	index@(_Z7vec_addPKfS0_Pfi)
        /*0014*/ 	.word	0x00000000


	//----- nvinfo : EIATTR_MIN_STACK_SIZE
	.align		4
.L_3:
        /*0018*/ 	.byte	0x04, 0x12
        /*001a*/ 	.short	(.L_5 - .L_4)
	.align		4
.L_4:
        /*001c*/ 	.word	index@(_Z7vec_addPKfS0_Pfi)
        /*0020*/ 	.word	0x00000000
.L_5:


//--------------------- .nv.compat                --------------------------
	.section	.nv.compat,"",@"SHT_CUDA_COMPAT_INFO"
	.align	4
        /*0000*/ 	.byte	0x02, 0x09, 0x00, 0x00, 0x02, 0x02, 0x01, 0x00, 0x02, 0x05, 0x05, 0x00, 0x03, 0x07, 0x01, 0x01
        /*0010*/ 	.byte	0x02, 0x03, 0x00, 0x00, 0x02, 0x06, 0x01, 0x00, 0x04, 0x0b, 0x08, 0x00, 0x09, 0x00, 0x00, 0x00
        /*0020*/ 	.byte	0x00, 0x00, 0x00, 0x00


//--------------------- .nv.info._Z7vec_addPKfS0_Pfi --------------------------
	.section	.nv.info._Z7vec_addPKfS0_Pfi,"",@"SHT_CUDA_INFO"
	.sectionflags	@""
	.align	4


	//----- nvinfo : EIATTR_CUDA_API_VERSION
	.align		4
        /*0000*/ 	.byte	0x04, 0x37
        /*0002*/ 	.short	(.L_7 - .L_6)
.L_6:
        /*0004*/ 	.word	0x00000082


	//----- nvinfo : EIATTR_KPARAM_INFO
	.align		4
.L_7:
        /*0008*/ 	.byte	0x04, 0x17
        /*000a*/ 	.short	(.L_9 - .L_8)
.L_8:
        /*000c*/ 	.word	0x00000000
        /*0010*/ 	.short	0x0003
        /*0012*/ 	.short	0x0018
        /*0014*/ 	.byte	0x00, 0xf0, 0x11, 0x00


	//----- nvinfo : EIATTR_KPARAM_INFO
	.align		4
.L_9:
        /*0018*/ 	.byte	0x04, 0x17
        /*001a*/ 	.short	(.L_11 - .L_10)
.L_10:
        /*001c*/ 	.word	0x00000000
        /*0020*/ 	.short	0x0002
        /*0022*/ 	.short	0x0010
        /*0024*/ 	.byte	0x00, 0xf5, 0x21, 0x00


	//----- nvinfo : EIATTR_KPARAM_INFO
	.align		4
.L_11:
        /*0028*/ 	.byte	0x04, 0x17
        /*002a*/ 	.short	(.L_13 - .L_12)
.L_12:
        /*002c*/ 	.word	0x00000000
        /*0030*/ 	.short	0x0001
        /*0032*/ 	.short	0x0008
        /*0034*/ 	.byte	0x00, 0xf5, 0x21, 0x00


	//----- nvinfo : EIATTR_KPARAM_INFO
	.align		4
.L_13:
        /*0038*/ 	.byte	0x04, 0x17
        /*003a*/ 	.short	(.L_15 - .L_14)
.L_14:
        /*003c*/ 	.word	0x00000000
        /*0040*/ 	.short	0x0000
        /*0042*/ 	.short	0x0000
        /*0044*/ 	.byte	0x00, 0xf5, 0x21, 0x00


	//----- nvinfo : EIATTR_SPARSE_MMA_MASK
	.align		4
.L_15:
        /*0048*/ 	.byte	0x03, 0x50
        /*004a*/ 	.short	0x0000


	//----- nvinfo : EIATTR_MAXREG_COUNT
	.align		4
        /*004c*/ 	.byte	0x03, 0x1b
        /*004e*/ 	.short	0x00ff


	//----- nvinfo : EIATTR_MERCURY_ISA_VERSION
	.align		4
        /*0050*/ 	.byte	0x03, 0x5f
        /*0052*/ 	.short	0x0101


	//----- nvinfo : EIATTR_VRC_CTA_INIT_COUNT
	.align		4
        /*0054*/ 	.byte	0x02, 0x4a
	.zero		1
	.zero		1


	//----- nvinfo : EIATTR_EXIT_INSTR_OFFSETS
	.align		4
        /*0058*/ 	.byte	0x04, 0x1c
        /*005a*/ 	.short	(.L_17 - .L_16)


	//   ....[0]....
.L_16:
        /*005c*/ 	.word	0x00000070


	//   ....[1]....
        /*0060*/ 	.word	0x00000130


	//----- nvinfo : EIATTR_CBANK_PARAM_SIZE
	.align		4
.L_17:
        /*0064*/ 	.byte	0x03, 0x19
        /*0066*/ 	.short	0x001c


	//----- nvinfo : EIATTR_PARAM_CBANK
	.align		4
        /*0068*/ 	.byte	0x04, 0x0a
        /*006a*/ 	.short	(.L_19 - .L_18)
	.align		4
.L_18:
        /*006c*/ 	.word	index@(.nv.constant0._Z7vec_addPKfS0_Pfi)
        /*0070*/ 	.short	0x0380
        /*0072*/ 	.short	0x001c


	//----- nvinfo : EIATTR_SW_WAR
	.align		4
.L_19:
        /*0074*/ 	.byte	0x04, 0x36
        /*0076*/ 	.short	(.L_21 - .L_20)
.L_20:
        /*0078*/ 	.word	0x00000008
.L_21:


//--------------------- .nv.callgraph             --------------------------
	.section	.nv.callgraph,"",@"SHT_CUDA_CALLGRAPH"
	.align	4
	.sectionentsize	8
	.align		4
        /*0000*/ 	.word	0x00000000
	.align		4
        /*0004*/ 	.word	0xffffffff
	.align		4
        /*0008*/ 	.word	0x00000000
	.align		4
        /*000c*/ 	.word	0xfffffffe
	.align		4
        /*0010*/ 	.word	0x00000000
	.align		4
        /*0014*/ 	.word	0xfffffffd
	.align		4
        /*0018*/ 	.word	0x00000000
	.align		4
        /*001c*/ 	.word	0xfffffffc


//--------------------- .text._Z7vec_addPKfS0_Pfi --------------------------
	.section	.text._Z7vec_addPKfS0_Pfi,"ax",@progbits
	.align	128
        .global         _Z7vec_addPKfS0_Pfi
        .type           _Z7vec_addPKfS0_Pfi,@function
        .size           _Z7vec_addPKfS0_Pfi,(.L_x_1 - _Z7vec_addPKfS0_Pfi)
        .other          _Z7vec_addPKfS0_Pfi,@"STO_CUDA_ENTRY STV_DEFAULT"
_Z7vec_addPKfS0_Pfi:
.text._Z7vec_addPKfS0_Pfi:
[----:B------:R-:W-:Y:S01]  /*0000*/  LDC R1, c[0x0][0x37c] ;  /* 0x0000df00ff017b82 */ /* 0x000fe20000000800 */
[----:B------:R-:W0:Y:S07]  /*0010*/  S2R R0, SR_TID.X ;  /* 0x0000000000007919 */ /* 0x000e2e0000002100 */
[----:B------:R-:W0:Y:S01]  /*0020*/  S2UR UR4, SR_CTAID.X ;  /* 0x00000000000479c3 */ /* 0x000e220000002500 */
[----:B------:R-:W1:Y:S07]  /*0030*/  LDCU UR5, c[0x0][0x398] ;  /* 0x00007300ff0577ac */ /* 0x000e6e0008000800 */
[----:B------:R-:W0:Y:S02]  /*0040*/  LDC R9, c[0x0][0x360] ;  /* 0x0000d800ff097b82 */ /* 0x000e240000000800 */
[----:B0-----:R-:W-:-:S05]  /*0050*/  IMAD R9, R9, UR4, R0 ;  /* 0x0000000409097c24 */ /* 0x001fca000f8e0200 */
[----:B-1----:R-:W-:-:S13]  /*0060*/  ISETP.GE.AND P0, PT, R9, UR5, PT ;  /* 0x0000000509007c0c */ /* 0x002fda000bf06270 */
[----:B------:R-:W-:Y:S05]  /*0070*/  @P0 EXIT ;  /* 0x000000000000094d */ /* 0x000fea0003800000 */
[----:B------:R-:W0:Y:S01]  /*0080*/  LDC.64 R2, c[0x0][0x380] ;  /* 0x0000e000ff027b82 */ /* 0x000e220000000a00 */
[----:B------:R-:W1:Y:S07]  /*0090*/  LDCU.64 UR4, c[0x0][0x358] ;  /* 0x00006b00ff0477ac */ /* 0x000e6e0008000a00 */
[----:B------:R-:W2:Y:S08]  /*00a0*/  LDC.64 R4, c[0x0][0x388] ;  /* 0x0000e200ff047b82 */ /* 0x000eb00000000a00 */
[----:B------:R-:W3:Y:S01]  /*00b0*/  LDC.64 R6, c[0x0][0x390] ;  /* 0x0000e400ff067b82 */ /* 0x000ee20000000a00 */
[----:B0-----:R-:W-:-:S06]  /*00c0*/  IMAD.WIDE R2, R9, 0x4, R2 ;  /* 0x0000000409027825 */ /* 0x001fcc00078e0202 */
[----:B-1----:R-:W4:Y:S01]  /*00d0*/  LDG.E R2, desc[UR4][R2.64] ;  /* 0x0000000402027981 */ /* 0x002f22000c1e1900 */
[----:B--2---:R-:W-:-:S06]  /*00e0*/  IMAD.WIDE R4, R9, 0x4, R4 ;  /* 0x0000000409047825 */ /* 0x004fcc00078e0204 */
[----:B------:R-:W4:Y:S01]  /*00f0*/  LDG.E R5, desc[UR4][R4.64] ;  /* 0x0000000404057981 */ /* 0x000f22000c1e1900 */
[----:B---3--:R-:W-:-:S04]  /*0100*/  IMAD.WIDE R6, R9, 0x4, R6 ;  /* 0x0000000409067825 */ /* 0x008fc800078e0206 */
[----:B----4-:R-:W-:-:S05]  /*0110*/  FADD R9, R2, R5 ;  /* 0x0000000502097221 */ /* 0x010fca0000000000 */
[----:B------:R-:W-:Y:S01]  /*0120*/  STG.E desc[UR4][R6.64], R9 ;  /* 0x0000000906007986 */ /* 0x000fe2000c101904 */
[----:B------:R-:W-:Y:S05]  /*0130*/  EXIT ;  /* 0x000000000000794d */ /* 0x000fea0003800000 */
.L_x_0:
[----:B------:R-:W-:-:S00]  /*0140*/  BRA `(.L_x_0) ;  /* 0xfffffffc00fc7947 */ /* 0x000fc0000383ffff */
[----:B------:R-:W-:-:S00]  /*0150*/  NOP ;  /* 0x0000000000007918 */ /* 0x000fc00000000000 */
        /* <DEDUP_REMOVED lines=10> */
.L_x_1:


//--------------------- .nv.shared.reserved.0     --------------------------
	.section	.nv.shared.reserved.0,"aw",@nobits
	.weak		__nv_reservedSMEM_offset_0_alias
	.size		__nv_reservedSMEM_offset_0_alias, 0, 64
	.other		__nv_reservedSMEM_offset_0_alias,@"STO_CUDA_RESERVED_SHARED STV_DEFAULT"
__nv_reservedSMEM_offset_0_alias:
	.zero		0
	.zero		64


//--------------------- .nv.constant0._Z7vec_addPKfS0_Pfi --------------------------
	.section	.nv.constant0._Z7vec_addPKfS0_Pfi,"a",@progbits
	.sectionflags	@""
	.align	4
.nv.constant0._Z7vec_addPKfS0_Pfi:
	.zero		924


//--------------------- SYMBOLS --------------------------

	.type		.nv.reservedSmem.offset0,@object
	.size		.nv.reservedSmem.offset0,0x4
